//
// Generated by NVIDIA NVVM Compiler
//
// Compiler Build ID: CL-36424714
// Cuda compilation tools, release 13.0, V13.0.88
// Based on NVVM 20.0.0
//

.version 9.0
.target sm_100
.address_size 64

	// .globl	_Z17sigmoidActivationPfS_

.visible .entry _Z17sigmoidActivationPfS_(
	.param .u64 .ptr .align 1 _Z17sigmoidActivationPfS__param_0,
	.param .u64 .ptr .align 1 _Z17sigmoidActivationPfS__param_1
)
{
	.reg .b32 	%r<7>;
	.reg .b32 	%f<15>;
	.reg .b64 	%rd<8>;

	ld.param.u64 	%rd1, [_Z17sigmoidActivationPfS__param_0];
	ld.param.u64 	%rd2, [_Z17sigmoidActivationPfS__param_1];
	cvta.to.global.u64 	%rd3, %rd2;
	cvta.to.global.u64 	%rd4, %rd1;
	mov.u32 	%r1, %ctaid.x;
	mov.u32 	%r2, %ntid.x;
	mov.u32 	%r3, %tid.x;
	mad.lo.s32 	%r4, %r1, %r2, %r3;
	mul.wide.s32 	%rd5, %r4, 4;
	add.s64 	%rd6, %rd4, %rd5;
	ld.global.f32 	%f1, [%rd6];
	fma.rn.f32 	%f2, %f1, 0fBBBB989D, 0f3F000000;
	cvt.sat.f32.f32 	%f3, %f2;
	mov.f32 	%f4, 0f4B400001;
	mov.f32 	%f5, 0f437C0000;
	fma.rm.f32 	%f6, %f3, %f5, %f4;
	add.f32 	%f7, %f6, 0fCB40007F;
	neg.f32 	%f8, %f7;
	fma.rn.f32 	%f9, %f1, 0fBFB8AA3B, %f8;
	fma.rn.f32 	%f10, %f1, 0fB2A57060, %f9;
	mov.b32 	%r5, %f6;
	shl.b32 	%r6, %r5, 23;
	mov.b32 	%f11, %r6;
	ex2.approx.ftz.f32 	%f12, %f10;
	fma.rn.f32 	%f13, %f12, %f11, 0f3F800000;
	rcp.rn.f32 	%f14, %f13;
	add.s64 	%rd7, %rd3, %rd5;
	st.global.f32 	[%rd7], %f14;
	ret;

}


// ===== COMPILED SASS (sm_100) =====

	.target	sm_100

	.elftype	@"ET_EXEC"


//--------------------- .note.nv.tkinfo           --------------------------
	.section	.note.nv.tkinfo,"",@"SHT_NOTE"
	.sectionflags	@"SHF_NOTE_NV_TKINFO"
	.tkinfo
        /*0018*/ 	.word	0x00000002
        /*0030*/ 	.string	""
        /*0030*/ 	.string	"ptxas"
        /*0030*/ 	.string	"Cuda compilation tools, release 13.0, V13.0.88"
        /*0030*/ 	.string	"Build cuda_13.0.r13.0/compiler.36424714_0"
        /*0030*/ 	.string	"-arch sm_100 -m 64 "



//--------------------- .note.nv.cuinfo           --------------------------
	.section	.note.nv.cuinfo,"",@"SHT_NOTE"
	.sectionflags	@"SHF_NOTE_NV_CUINFO"
        /*0018*/ 	.short	0x0002
        /*001a*/ 	.short	0x0064
        /*001c*/ 	.short	0x0082
	.zero		2


//--------------------- .nv.info                  --------------------------
	.section	.nv.info,"",@"SHT_CUDA_INFO"
	.align	4


	//----- nvinfo : EIATTR_REGCOUNT
	.align		4
        /*0000*/ 	.byte	0x04, 0x2f
        /*0002*/ 	.short	(.L_1 - .L_0)
	.align		4
.L_0:
        /*0004*/ 	.word	index@(_Z17sigmoidActivationPfS_)
        /*0008*/ 	.word	0x0000000e


	//----- nvinfo : EIATTR_FRAME_SIZE
	.align		4
.L_1:
        /*000c*/ 	.byte	0x04, 0x11
        /*000e*/ 	.short	(.L_3 - .L_2)
	.align		4
.L_2:
        /*0010*/ 	.word	index@($__internal_0_$__cuda_sm20_rcp_rn_f32_slowpath)
        /*0014*/ 	.word	0x00000000


	//----- nvinfo : EIATTR_FRAME_SIZE
	.align		4
.L_3:
        /*0018*/ 	.byte	0x04, 0x11
        /*001a*/ 	.short	(.L_5 - .L_4)
	.align		4
.L_4:
        /*001c*/ 	.word	index@(_Z17sigmoidActivationPfS_)
        /*0020*/ 	.word	0x00000000


	//----- nvinfo : EIATTR_MIN_STACK_SIZE
	.align		4
.L_5:
        /*0024*/ 	.byte	0x04, 0x12
        /*0026*/ 	.short	(.L_7 - .L_6)
	.align		4
.L_6:
        /*0028*/ 	.word	index@(_Z17sigmoidActivationPfS_)
        /*002c*/ 	.word	0x00000000
.L_7:


//--------------------- .nv.compat                --------------------------
	.section	.nv.compat,"",@"SHT_CUDA_COMPAT_INFO"
	.align	4
        /*0000*/ 	.byte	0x02, 0x09, 0x00, 0x00, 0x02, 0x02, 0x01, 0x00, 0x02, 0x05, 0x05, 0x00, 0x03, 0x07, 0x01, 0x01
        /*0010*/ 	.byte	0x02, 0x03, 0x00, 0x00, 0x02, 0x06, 0x01, 0x00, 0x04, 0x0b, 0x08, 0x00, 0x09, 0x00, 0x00, 0x00
        /*0020*/ 	.byte	0x00, 0x00, 0x00, 0x00


//--------------------- .nv.info._Z17sigmoidActivationPfS_ --------------------------
	.section	.nv.info._Z17sigmoidActivationPfS_,"",@"SHT_CUDA_INFO"
	.sectionflags	@""
	.align	4


	//----- nvinfo : EIATTR_CUDA_API_VERSION
	.align		4
        /*0000*/ 	.byte	0x04, 0x37
        /*0002*/ 	.short	(.L_9 - .L_8)
.L_8:
        /*0004*/ 	.word	0x00000082


	//----- nvinfo : EIATTR_KPARAM_INFO
	.align		4
.L_9:
        /*0008*/ 	.byte	0x04, 0x17
        /*000a*/ 	.short	(.L_11 - .L_10)
.L_10:
        /*000c*/ 	.word	0x00000000
        /*0010*/ 	.short	0x0001
        /*0012*/ 	.short	0x0008
        /*0014*/ 	.byte	0x00, 0xf5, 0x21, 0x00


	//----- nvinfo : EIATTR_KPARAM_INFO
	.align		4
.L_11:
        /*0018*/ 	.byte	0x04, 0x17
        /*001a*/ 	.short	(.L_13 - .L_12)
.L_12:
        /*001c*/ 	.word	0x00000000
        /*0020*/ 	.short	0x0000
        /*0022*/ 	.short	0x0000
        /*0024*/ 	.byte	0x00, 0xf5, 0x21, 0x00


	//----- nvinfo : EIATTR_SPARSE_MMA_MASK
	.align		4
.L_13:
        /*0028*/ 	.byte	0x03, 0x50
        /*002a*/ 	.short	0x0000


	//----- nvinfo : EIATTR_MAXREG_COUNT
	.align		4
        /*002c*/ 	.byte	0x03, 0x1b
        /*002e*/ 	.short	0x00ff


	//----- nvinfo : EIATTR_MERCURY_ISA_VERSION
	.align		4
        /*0030*/ 	.byte	0x03, 0x5f
        /*0032*/ 	.short	0x0101


	//----- nvinfo : EIATTR_VRC_CTA_INIT_COUNT
	.align		4
        /*0034*/ 	.byte	0x02, 0x4a
	.zero		1
	.zero		1


	//----- nvinfo : EIATTR_EXIT_INSTR_OFFSETS
	.align		4
        /*0038*/ 	.byte	0x04, 0x1c
        /*003a*/ 	.short	(.L_15 - .L_14)


	//   ....[0]....
.L_14:
        /*003c*/ 	.word	0x00000230


	//----- nvinfo : EIATTR_CRS_STACK_SIZE
	.align		4
.L_15:
        /*0040*/ 	.byte	0x04, 0x1e
        /*0042*/ 	.short	(.L_17 - .L_16)
.L_16:
        /*0044*/ 	.word	0x00000000


	//----- nvinfo : EIATTR_CBANK_PARAM_SIZE
	.align		4
.L_17:
        /*0048*/ 	.byte	0x03, 0x19
        /*004a*/ 	.short	0x0010


	//----- nvinfo : EIATTR_PARAM_CBANK
	.align		4
        /*004c*/ 	.byte	0x04, 0x0a
        /*004e*/ 	.short	(.L_19 - .L_18)
	.align		4
.L_18:
        /*0050*/ 	.word	index@(.nv.constant0._Z17sigmoidActivationPfS_)
        /*0054*/ 	.short	0x0380
        /*0056*/ 	.short	0x0010


	//----- nvinfo : EIATTR_SW_WAR
	.align		4
.L_19:
        /*0058*/ 	.byte	0x04, 0x36
        /*005a*/ 	.short	(.L_21 - .L_20)
.L_20:
        /*005c*/ 	.word	0x00000008
.L_21:


//--------------------- .nv.callgraph             --------------------------
	.section	.nv.callgraph,"",@"SHT_CUDA_CALLGRAPH"
	.align	4
	.sectionentsize	8
	.align		4
        /*0000*/ 	.word	0x00000000
	.align		4
        /*0004*/ 	.word	0xffffffff
	.align		4
        /*0008*/ 	.word	0x00000000
	.align		4
        /*000c*/ 	.word	0xfffffffe
	.align		4
        /*0010*/ 	.word	0x00000000
	.align		4
        /*0014*/ 	.word	0xfffffffd
	.align		4
        /*0018*/ 	.word	0x00000000
	.align		4
        /*001c*/ 	.word	0xfffffffc


//--------------------- .text._Z17sigmoidActivationPfS_ --------------------------
	.section	.text._Z17sigmoidActivationPfS_,"ax",@progbits
	.align	128
        .global         _Z17sigmoidActivationPfS_
        .type           _Z17sigmoidActivationPfS_,@function
        .size           _Z17sigmoidActivationPfS_,(.L_x_8 - _Z17sigmoidActivationPfS_)
        .other          _Z17sigmoidActivationPfS_,@"STO_CUDA_ENTRY STV_DEFAULT"
_Z17sigmoidActivationPfS_:
.text._Z17sigmoidActivationPfS_:
[----:B------:R-:W-:Y:S01]  /*0000*/  LDC R1, c[0x0][0x37c] ;  /* 0x0000df00ff017b82 */ /* 0x000fe20000000800 */
[----:B------:R-:W0:Y:S07]  /*0010*/  S2R R0, SR_TID.X ;  /* 0x0000000000007919 */ /* 0x000e2e0000002100 */
[----:B------:R-:W0:Y:S01]  /*0020*/  S2UR UR6, SR_CTAID.X ;  /* 0x00000000000679c3 */ /* 0x000e220000002500 */
[----:B------:R-:W1:Y:S07]  /*0030*/  LDCU.64 UR4, c[0x0][0x358] ;  /* 0x00006b00ff0477ac */ /* 0x000e6e0008000a00 */
[----:B------:R-:W0:Y:S08]  /*0040*/  LDC R3, c[0x0][0x360] ;  /* 0x0000d800ff037b82 */ /* 0x000e300000000800 */
[----:B------:R-:W2:Y:S01]  /*0050*/  LDC.64 R4, c[0x0][0x380] ;  /* 0x0000e000ff047b82 */ /* 0x000ea20000000a00 */
[----:B0-----:R-:W-:-:S04]  /*0060*/  IMAD R3, R3, UR6, R0 ;  /* 0x0000000603037c24 */ /* 0x001fc8000f8e0200 */
[----:B--2---:R-:W-:-:S06]  /*0070*/  IMAD.WIDE R4, R3, 0x4, R4 ;  /* 0x0000000403047825 */ /* 0x004fcc00078e0204 */
[----:B-1----:R-:W2:Y:S01]  /*0080*/  LDG.E R4, desc[UR4][R4.64] ;  /* 0x0000000404047981 */ /* 0x002ea2000c1e1900 */
[----:B------:R-:W-:Y:S01]  /*0090*/  IMAD.MOV.U32 R7, RZ, RZ, 0x3bbb989d ;  /* 0x3bbb989dff077424 */ /* 0x000fe200078e00ff */
[----:B------:R-:W-:Y:S01]  /*00a0*/  BSSY.RECONVERGENT B0, `(.L_x_0) ;  /* 0x0000015000007945 */ /* 0x000fe20003800200 */
[----:B------:R-:W-:Y:S02]  /*00b0*/  IMAD.MOV.U32 R9, RZ, RZ, 0x437c0000 ;  /* 0x437c0000ff097424 */ /* 0x000fe400078e00ff */
[----:B--2---:R-:W-:-:S04]  /*00c0*/  FFMA.SAT R0, R4, -R7, 0.5 ;  /* 0x3f00000004007423 */ /* 0x004fc80000002807 */
[----:B------:R-:W-:-:S04]  /*00d0*/  FFMA.RM R0, R0, R9, 12582913 ;  /* 0x4b40000100007423 */ /* 0x000fc80000004009 */
[C---:B------:R-:W-:Y:S01]  /*00e0*/  FADD R7, R0.reuse, -12583039 ;  /* 0xcb40007f00077421 */ /* 0x040fe20000000000 */
[----:B------:R-:W-:-:S03]  /*00f0*/  SHF.L.U32 R0, R0, 0x17, RZ ;  /* 0x0000001700007819 */ /* 0x000fc600000006ff */
[----:B------:R-:W-:-:S04]  /*0100*/  FFMA R7, R4, -1.4426950216293334961, -R7 ;  /* 0xbfb8aa3b04077823 */ /* 0x000fc80000000807 */
[----:B------:R-:W-:-:S06]  /*0110*/  FFMA R7, R4, -1.925963033500011079e-08, R7 ;  /* 0xb2a5706004077823 */ /* 0x000fcc0000000007 */
[----:B------:R-:W0:Y:S02]  /*0120*/  MUFU.EX2 R7, R7 ;  /* 0x0000000700077308 */ /* 0x000e240000000800 */
[----:B0-----:R-:W-:-:S04]  /*0130*/  FFMA R0, R0, R7, 1 ;  /* 0x3f80000000007423 */ /* 0x001fc80000000007 */
[----:B------:R-:W-:-:S05]  /*0140*/  VIADD R2, R0, 0x1800000 ;  /* 0x0180000000027836 */ /* 0x000fca0000000000 */
[----:B------:R-:W-:-:S04]  /*0150*/  LOP3.LUT R2, R2, 0x7f800000, RZ, 0xc0, !PT ;  /* 0x7f80000002027812 */ /* 0x000fc800078ec0ff */
[----:B------:R-:W-:-:S13]  /*0160*/  ISETP.GT.U32.AND P0, PT, R2, 0x1ffffff, PT ;  /* 0x01ffffff0200780c */ /* 0x000fda0003f04070 */
[----:B------:R-:W-:Y:S05]  /*0170*/  @P0 BRA `(.L_x_1) ;  /* 0x00000000000c0947 */ /* 0x000fea0003800000 */
[----:B------:R-:W-:-:S07]  /*0180*/  MOV R4, 0x1a0 ;  /* 0x000001a000047802 */ /* 0x000fce0000000f00 */
[----:B------:R-:W-:Y:S05]  /*0190*/  CALL.REL.NOINC `($__internal_0_$__cuda_sm20_rcp_rn_f32_slowpath) ;  /* 0x0000000000287944 */ /* 0x000fea0003c00000 */
[----:B------:R-:W-:Y:S05]  /*01a0*/  BRA `(.L_x_2) ;  /* 0x0000000000107947 */ /* 0x000fea0003800000 */
.L_x_1:
[----:B------:R-:W0:Y:S02]  /*01b0*/  MUFU.RCP R7, R0 ;  /* 0x0000000000077308 */ /* 0x000e240000001000 */
[----:B0-----:R-:W-:-:S04]  /*01c0*/  FFMA R2, R0, R7, -1 ;  /* 0xbf80000000027423 */ /* 0x001fc80000000007 */
[----:B------:R-:W-:-:S04]  /*01d0*/  FADD.FTZ R2, -R2, -RZ ;  /* 0x800000ff02027221 */ /* 0x000fc80000010100 */
[----:B------:R-:W-:-:S07]  /*01e0*/  FFMA R7, R7, R2, R7 ;  /* 0x0000000207077223 */ /* 0x000fce0000000007 */
.L_x_2:
[----:B------:R-:W-:Y:S05]  /*01f0*/  BSYNC.RECONVERGENT B0 ;  /* 0x0000000000007941 */ /* 0x000fea0003800200 */
.L_x_0:
[----:B------:R-:W0:Y:S02]  /*0200*/  LDC.64 R4, c[0x0][0x388] ;  /* 0x0000e200ff047b82 */ /* 0x000e240000000a00 */
[----:B0-----:R-:W-:-:S05]  /*0210*/  IMAD.WIDE R2, R3, 0x4, R4 ;  /* 0x0000000403027825 */ /* 0x001fca00078e0204 */
[----:B------:R-:W-:Y:S01]  /*0220*/  STG.E desc[UR4][R2.64], R7 ;  /* 0x0000000702007986 */ /* 0x000fe2000c101904 */
[----:B------:R-:W-:Y:S05]  /*0230*/  EXIT ;  /* 0x000000000000794d */ /* 0x000fea0003800000 */
        .weak           $__internal_0_$__cuda_sm20_rcp_rn_f32_slowpath
        .type           $__internal_0_$__cuda_sm20_rcp_rn_f32_slowpath,@function
        .size           $__internal_0_$__cuda_sm20_rcp_rn_f32_slowpath,(.L_x_8 - $__internal_0_$__cuda_sm20_rcp_rn_f32_slowpath)
$__internal_0_$__cuda_sm20_rcp_rn_f32_slowpath:
[----:B------:R-:W-:Y:S01]  /*0240*/  SHF.L.U32 R2, R0, 0x1, RZ ;  /* 0x0000000100027819 */ /* 0x000fe200000006ff */
[----:B------:R-:W-:Y:S03]  /*0250*/  BSSY.RECONVERGENT B1, `(.L_x_3) ;  /* 0x0000030000017945 */ /* 0x000fe60003800200 */
[----:B------:R-:W-:-:S04]  /*0260*/  SHF.R.U32.HI R2, RZ, 0x18, R2 ;  /* 0x00000018ff027819 */ /* 0x000fc80000011602 */
[----:B------:R-:W-:-:S13]  /*0270*/  ISETP.NE.U32.AND P0, PT, R2, RZ, PT ;  /* 0x000000ff0200720c */ /* 0x000fda0003f05070 */
[----:B------:R-:W-:Y:S05]  /*0280*/  @P0 BRA `(.L_x_4) ;  /* 0x0000000000280947 */ /* 0x000fea0003800000 */
[----:B------:R-:W-:-:S05]  /*0290*/  IMAD.SHL.U32 R2, R0, 0x2, RZ ;  /* 0x0000000200027824 */ /* 0x000fca00078e00ff */
[----:B------:R-:W-:-:S13]  /*02a0*/  ISETP.NE.AND P0, PT, R2, RZ, PT ;  /* 0x000000ff0200720c */ /* 0x000fda0003f05270 */
[----:B------:R-:W-:Y:S01]  /*02b0*/  @P0 FFMA R6, R0, 1.84467440737095516160e+19, RZ ;  /* 0x5f80000000060823 */ /* 0x000fe200000000ff */
[----:B------:R-:W-:Y:S08]  /*02c0*/  @!P0 MUFU.RCP R5, R0 ;  /* 0x0000000000058308 */ /* 0x000ff00000001000 */
[----:B------:R-:W0:Y:S02]  /*02d0*/  @P0 MUFU.RCP R7, R6 ;  /* 0x0000000600070308 */ /* 0x000e240000001000 */
[----:B0-----:R-:W-:-:S04]  /*02e0*/  @P0 FFMA R2, R6, R7, -1 ;  /* 0xbf80000006020423 */ /* 0x001fc80000000007 */
[----:B------:R-:W-:-:S04]  /*02f0*/  @P0 FADD.FTZ R2, -R2, -RZ ;  /* 0x800000ff02020221 */ /* 0x000fc80000010100 */
[----:B------:R-:W-:-:S04]  /*0300*/  @P0 FFMA R2, R7, R2, R7 ;  /* 0x0000000207020223 */ /* 0x000fc80000000007 */
[----:B------:R-:W-:Y:S01]  /*0310*/  @P0 FFMA R5, R2, 1.84467440737095516160e+19, RZ ;  /* 0x5f80000002050823 */ /* 0x000fe200000000ff */
[----:B------:R-:W-:Y:S06]  /*0320*/  BRA `(.L_x_5) ;  /* 0x0000000000887947 */ /* 0x000fec0003800000 */
.L_x_4:
[----:B------:R-:W-:-:S04]  /*0330*/  IADD3 R5, PT, PT, R2, -0xfd, RZ ;  /* 0xffffff0302057810 */ /* 0x000fc80007ffe0ff */
[----:B------:R-:W-:-:S13]  /*0340*/  ISETP.GT.U32.AND P0, PT, R5, 0x1, PT ;  /* 0x000000010500780c */ /* 0x000fda0003f04070 */
[----:B------:R-:W-:Y:S05]  /*0350*/  @P0 BRA `(.L_x_6) ;  /* 0x0000000000780947 */ /* 0x000fea0003800000 */
[----:B------:R-:W-:Y:S01]  /*0360*/  LOP3.LUT R6, R0, 0x7fffff, RZ, 0xc0, !PT ;  /* 0x007fffff00067812 */ /* 0x000fe200078ec0ff */
[----:B------:R-:W-:-:S03]  /*0370*/  IMAD.MOV.U32 R10, RZ, RZ, 0x3 ;  /* 0x00000003ff0a7424 */ /* 0x000fc600078e00ff */
[----:B------:R-:W-:Y:S02]  /*0380*/  LOP3.LUT R6, R6, 0x3f800000, RZ, 0xfc, !PT ;  /* 0x3f80000006067812 */ /* 0x000fe400078efcff */
[----:B------:R-:W-:Y:S02]  /*0390*/  SHF.L.U32 R11, R10, R5, RZ ;  /* 0x000000050a0b7219 */ /* 0x000fe400000006ff */
[----:B------:R-:W0:Y:S02]  /*03a0*/  MUFU.RCP R7, R6 ;  /* 0x0000000600077308 */ /* 0x000e240000001000 */
[----:B0-----:R-:W-:-:S04]  /*03b0*/  FFMA R8, R6, R7, -1 ;  /* 0xbf80000006087423 */ /* 0x001fc80000000007 */
[----:B------:R-:W-:-:S04]  /*03c0*/  FADD.FTZ R8, -R8, -RZ ;  /* 0x800000ff08087221 */ /* 0x000fc80000010100 */
[CCC-:B------:R-:W-:Y:S01]  /*03d0*/  FFMA.RM R9, R7.reuse, R8.reuse, R7.reuse ;  /* 0x0000000807097223 */ /* 0x1c0fe20000004007 */
[----:B------:R-:W-:-:S04]  /*03e0*/  FFMA.RP R8, R7, R8, R7 ;  /* 0x0000000807087223 */ /* 0x000fc80000008007 */
[C---:B------:R-:W-:Y:S02]  /*03f0*/  LOP3.LUT R7, R9.reuse, 0x7fffff, RZ, 0xc0, !PT ;  /* 0x007fffff09077812 */ /* 0x040fe400078ec0ff */
[----:B------:R-:W-:Y:S02]  /*0400*/  FSETP.NEU.FTZ.AND P0, PT, R9, R8, PT ;  /* 0x000000080900720b */ /* 0x000fe40003f1d000 */
[----:B------:R-:W-:Y:S02]  /*0410*/  LOP3.LUT R8, R7, 0x800000, RZ, 0xfc, !PT ;  /* 0x0080000007087812 */ /* 0x000fe400078efcff */
[----:B------:R-:W-:Y:S02]  /*0420*/  SEL R7, RZ, 0xffffffff, !P0 ;  /* 0xffffffffff077807 */ /* 0x000fe40004000000 */
[----:B------:R-:W-:Y:S02]  /*0430*/  LOP3.LUT R6, R11, R8, RZ, 0xc0, !PT ;  /* 0x000000080b067212 */ /* 0x000fe400078ec0ff */
[----:B------:R-:W-:-:S02]  /*0440*/  IADD3 R7, PT, PT, -R7, RZ, RZ ;  /* 0x000000ff07077210 */ /* 0x000fc40007ffe1ff */
[-C--:B------:R-:W-:Y:S02]  /*0450*/  SHF.R.U32.HI R6, RZ, R5.reuse, R6 ;  /* 0x00000005ff067219 */ /* 0x080fe40000011606 */
[----:B------:R-:W-:Y:S02]  /*0460*/  LOP3.LUT P1, RZ, R7, R5, R8, 0xf8, !PT ;  /* 0x0000000507ff7212 */ /* 0x000fe4000782f808 */
[C---:B------:R-:W-:Y:S02]  /*0470*/  LOP3.LUT P0, RZ, R6.reuse, 0x1, RZ, 0xc0, !PT ;  /* 0x0000000106ff7812 */ /* 0x040fe4000780c0ff */
[----:B------:R-:W-:-:S04]  /*0480*/  LOP3.LUT P2, RZ, R6, 0x2, RZ, 0xc0, !PT ;  /* 0x0000000206ff7812 */ /* 0x000fc8000784c0ff */
[----:B------:R-:W-:Y:S02]  /*0490*/  PLOP3.LUT P0, PT, P0, P1, P2, 0xe0, 0x0 ;  /* 0x000000000000781c */ /* 0x000fe40000703c20 */
[----:B------:R-:W-:Y:S02]  /*04a0*/  LOP3.LUT P1, RZ, R0, 0x7fffff, RZ, 0xc0, !PT ;  /* 0x007fffff00ff7812 */ /* 0x000fe4000782c0ff */
[----:B------:R-:W-:-:S05]  /*04b0*/  SEL R5, RZ, 0x1, !P0 ;  /* 0x00000001ff057807 */ /* 0x000fca0004000000 */
[----:B------:R-:W-:-:S05]  /*04c0*/  IMAD.MOV R5, RZ, RZ, -R5 ;  /* 0x000000ffff057224 */ /* 0x000fca00078e0a05 */
[----:B------:R-:W-:Y:S02]  /*04d0*/  ISETP.GE.AND P0, PT, R5, RZ, PT ;  /* 0x000000ff0500720c */ /* 0x000fe40003f06270 */
[----:B------:R-:W-:-:S04]  /*04e0*/  IADD3 R5, PT, PT, R2, -0xfc, RZ ;  /* 0xffffff0402057810 */ /* 0x000fc80007ffe0ff */
[----:B------:R-:W-:-:S07]  /*04f0*/  SHF.R.U32.HI R5, RZ, R5, R8 ;  /* 0x00000005ff057219 */ /* 0x000fce0000011608 */
[----:B------:R-:W-:-:S05]  /*0500*/  @!P0 VIADD R5, R5, 0x1 ;  /* 0x0000000105058836 */ /* 0x000fca0000000000 */
[----:B------:R-:W-:-:S04]  /*0510*/  @!P1 SHF.L.U32 R5, R5, 0x1, RZ ;  /* 0x0000000105059819 */ /* 0x000fc800000006ff */
[----:B------:R-:W-:Y:S01]  /*0520*/  LOP3.LUT R5, R5, 0x80000000, R0, 0xf8, !PT ;  /* 0x8000000005057812 */ /* 0x000fe200078ef800 */
[----:B------:R-:W-:Y:S06]  /*0530*/  BRA `(.L_x_5) ;  /* 0x0000000000047947 */ /* 0x000fec0003800000 */
.L_x_6:
[----:B------:R0:W1:Y:S02]  /*0540*/  MUFU.RCP R5, R0 ;  /* 0x0000000000057308 */ /* 0x0000640000001000 */
.L_x_5:
[----:B------:R-:W-:Y:S05]  /*0550*/  BSYNC.RECONVERGENT B1 ;  /* 0x0000000000017941 */ /* 0x000fea0003800200 */
.L_x_3:
[----:B-1----:R-:W-:Y:S02]  /*0560*/  IMAD.MOV.U32 R7, RZ, RZ, R5 ;  /* 0x000000ffff077224 */ /* 0x002fe400078e0005 */
[----:B------:R-:W-:-:S04]  /*0570*/  HFMA2 R5, -RZ, RZ, 0, 0 ;  /* 0x00000000ff057431 */ /* 0x000fc800000001ff */
[----:B0-----:R-:W-:Y:S05]  /*0580*/  RET.REL.NODEC R4 `(_Z17sigmoidActivationPfS_) ;  /* 0xfffffff8049c7950 */ /* 0x001fea0003c3ffff */
.L_x_7:
[----:B------:R-:W-:-:S00]  /*0590*/  BRA `(.L_x_7) ;  /* 0xfffffffc00fc7947 */ /* 0x000fc0000383ffff */
[----:B------:R-:W-:-:S00]  /*05a0*/  NOP ;  /* 0x0000000000007918 */ /* 0x000fc00000000000 */
        /* <DEDUP_REMOVED lines=13> */
.L_x_8:


//--------------------- .nv.shared.reserved.0     --------------------------
	.section	.nv.shared.reserved.0,"aw",@nobits
	.weak		__nv_reservedSMEM_offset_0_alias
	.size		__nv_reservedSMEM_offset_0_alias, 0, 64
	.other		__nv_reservedSMEM_offset_0_alias,@"STO_CUDA_RESERVED_SHARED STV_DEFAULT"
__nv_reservedSMEM_offset_0_alias:
	.zero		0
	.zero		64


//--------------------- .nv.constant0._Z17sigmoidActivationPfS_ --------------------------
	.section	.nv.constant0._Z17sigmoidActivationPfS_,"a",@progbits
	.sectionflags	@""
	.align	4
.nv.constant0._Z17sigmoidActivationPfS_:
	.zero		912


//--------------------- SYMBOLS --------------------------

	.type		.nv.reservedSmem.offset0,@object
	.size		.nv.reservedSmem.offset0,0x4
